//
// Generated by NVIDIA NVVM Compiler
//
// Compiler Build ID: CL-36424714
// Cuda compilation tools, release 13.0, V13.0.88
// Based on NVVM 20.0.0
//

.version 9.0
.target sm_100
.address_size 64

	// .globl	_Z9maxReducePf
// _ZZ9maxReducePfE9max_value has been demoted

.visible .entry _Z9maxReducePf(
	.param .u64 .ptr .align 1 _Z9maxReducePf_param_0
)
{
	.reg .pred 	%p<4>;
	.reg .b32 	%r<3>;
	.reg .b32 	%f<4>;
	.reg .b64 	%rd<5>;
	// demoted variable
	.shared .align 4 .f32 _ZZ9maxReducePfE9max_value;
	ld.param.u64 	%rd2, [_Z9maxReducePf_param_0];
	cvta.to.global.u64 	%rd1, %rd2;
	mov.u32 	%r1, %tid.x;
	setp.ne.s32 	%p1, %r1, 0;
	@%p1 bra 	$L__BB0_2;
	mov.b32 	%r2, 0;
	st.shared.u32 	[_ZZ9maxReducePfE9max_value], %r2;
$L__BB0_2:
	bar.sync 	0;
	mul.wide.u32 	%rd3, %r1, 4;
	add.s64 	%rd4, %rd1, %rd3;
	ld.global.f32 	%f1, [%rd4];
	ld.shared.f32 	%f2, [_ZZ9maxReducePfE9max_value];
	setp.geu.f32 	%p2, %f2, %f1;
	@%p2 bra 	$L__BB0_4;
	st.shared.f32 	[_ZZ9maxReducePfE9max_value], %f1;
$L__BB0_4:
	setp.ne.s32 	%p3, %r1, 0;
	bar.sync 	0;
	@%p3 bra 	$L__BB0_6;
	ld.shared.f32 	%f3, [_ZZ9maxReducePfE9max_value];
	st.global.f32 	[%rd1], %f3;
$L__BB0_6:
	ret;

}


// ===== COMPILED SASS (sm_100) =====

	.target	sm_100

	.elftype	@"ET_EXEC"


//--------------------- .note.nv.tkinfo           --------------------------
	.section	.note.nv.tkinfo,"",@"SHT_NOTE"
	.sectionflags	@"SHF_NOTE_NV_TKINFO"
	.tkinfo
        /*0018*/ 	.word	0x00000002
        /*0030*/ 	.string	""
        /*0030*/ 	.string	"ptxas"
        /*0030*/ 	.string	"Cuda compilation tools, release 13.0, V13.0.88"
        /*0030*/ 	.string	"Build cuda_13.0.r13.0/compiler.36424714_0"
        /*0030*/ 	.string	"-arch sm_100 -m 64 "



//--------------------- .note.nv.cuinfo           --------------------------
	.section	.note.nv.cuinfo,"",@"SHT_NOTE"
	.sectionflags	@"SHF_NOTE_NV_CUINFO"
        /*0018*/ 	.short	0x0002
        /*001a*/ 	.short	0x0064
        /*001c*/ 	.short	0x0082
	.zero		2


//--------------------- .nv.info                  --------------------------
	.section	.nv.info,"",@"SHT_CUDA_INFO"
	.align	4


	//----- nvinfo : EIATTR_REGCOUNT
	.align		4
        /*0000*/ 	.byte	0x04, 0x2f
        /*0002*/ 	.short	(.L_1 - .L_0)
	.align		4
.L_0:
        /*0004*/ 	.word	index@(_Z9maxReducePf)
        /*0008*/ 	.word	0x00000008


	//----- nvinfo : EIATTR_FRAME_SIZE
	.align		4
.L_1:
        /*000c*/ 	.byte	0x04, 0x11
        /*000e*/ 	.short	(.L_3 - .L_2)
	.align		4
.L_2:
        /*0010*/ 	.word	index@(_Z9maxReducePf)
        /*0014*/ 	.word	0x00000000


	//----- nvinfo : EIATTR_MIN_STACK_SIZE
	.align		4
.L_3:
        /*0018*/ 	.byte	0x04, 0x12
        /*001a*/ 	.short	(.L_5 - .L_4)
	.align		4
.L_4:
        /*001c*/ 	.word	index@(_Z9maxReducePf)
        /*0020*/ 	.word	0x00000000
.L_5:


//--------------------- .nv.compat                --------------------------
	.section	.nv.compat,"",@"SHT_CUDA_COMPAT_INFO"
	.align	4
        /*0000*/ 	.byte	0x02, 0x09, 0x00, 0x00, 0x02, 0x02, 0x01, 0x00, 0x02, 0x05, 0x05, 0x00, 0x03, 0x07, 0x01, 0x01
        /*0010*/ 	.byte	0x02, 0x03, 0x00, 0x00, 0x02, 0x06, 0x01, 0x00, 0x04, 0x0b, 0x08, 0x00, 0x09, 0x00, 0x00, 0x00
        /*0020*/ 	.byte	0x00, 0x00, 0x00, 0x00


//--------------------- .nv.info._Z9maxReducePf   --------------------------
	.section	.nv.info._Z9maxReducePf,"",@"SHT_CUDA_INFO"
	.sectionflags	@""
	.align	4


	//----- nvinfo : EIATTR_CUDA_API_VERSION
	.align		4
        /*0000*/ 	.byte	0x04, 0x37
        /*0002*/ 	.short	(.L_7 - .L_6)
.L_6:
        /*0004*/ 	.word	0x00000082


	//----- nvinfo : EIATTR_KPARAM_INFO
	.align		4
.L_7:
        /*0008*/ 	.byte	0x04, 0x17
        /*000a*/ 	.short	(.L_9 - .L_8)
.L_8:
        /*000c*/ 	.word	0x00000000
        /*0010*/ 	.short	0x0000
        /*0012*/ 	.short	0x0000
        /*0014*/ 	.byte	0x00, 0xf5, 0x21, 0x00


	//----- nvinfo : EIATTR_SPARSE_MMA_MASK
	.align		4
.L_9:
        /*0018*/ 	.byte	0x03, 0x50
        /*001a*/ 	.short	0x0000


	//----- nvinfo : EIATTR_MAXREG_COUNT
	.align		4
        /*001c*/ 	.byte	0x03, 0x1b
        /*001e*/ 	.short	0x00ff


	//----- nvinfo : EIATTR_NUM_BARRIERS
	.align		4
        /*0020*/ 	.byte	0x02, 0x4c
        /*0022*/ 	.byte	0x01
	.zero		1


	//----- nvinfo : EIATTR_MERCURY_ISA_VERSION
	.align		4
        /*0024*/ 	.byte	0x03, 0x5f
        /*0026*/ 	.short	0x0101


	//----- nvinfo : EIATTR_VRC_CTA_INIT_COUNT
	.align		4
        /*0028*/ 	.byte	0x02, 0x4a
	.zero		1
	.zero		1


	//----- nvinfo : EIATTR_EXIT_INSTR_OFFSETS
	.align		4
        /*002c*/ 	.byte	0x04, 0x1c
        /*002e*/ 	.short	(.L_11 - .L_10)


	//   ....[0]....
.L_10:
        /*0030*/ 	.word	0x00000100


	//   ....[1]....
        /*0034*/ 	.word	0x00000140


	//----- nvinfo : EIATTR_CBANK_PARAM_SIZE
	.align		4
.L_11:
        /*0038*/ 	.byte	0x03, 0x19
        /*003a*/ 	.short	0x0008


	//----- nvinfo : EIATTR_PARAM_CBANK
	.align		4
        /*003c*/ 	.byte	0x04, 0x0a
        /*003e*/ 	.short	(.L_13 - .L_12)
	.align		4
.L_12:
        /*0040*/ 	.word	index@(.nv.constant0._Z9maxReducePf)
        /*0044*/ 	.short	0x0380
        /*0046*/ 	.short	0x0008


	//----- nvinfo : EIATTR_SW_WAR
	.align		4
.L_13:
        /*0048*/ 	.byte	0x04, 0x36
        /*004a*/ 	.short	(.L_15 - .L_14)
.L_14:
        /*004c*/ 	.word	0x00000008
.L_15:


//--------------------- .nv.callgraph             --------------------------
	.section	.nv.callgraph,"",@"SHT_CUDA_CALLGRAPH"
	.align	4
	.sectionentsize	8
	.align		4
        /*0000*/ 	.word	0x00000000
	.align		4
        /*0004*/ 	.word	0xffffffff
	.align		4
        /*0008*/ 	.word	0x00000000
	.align		4
        /*000c*/ 	.word	0xfffffffe
	.align		4
        /*0010*/ 	.word	0x00000000
	.align		4
        /*0014*/ 	.word	0xfffffffd
	.align		4
        /*0018*/ 	.word	0x00000000
	.align		4
        /*001c*/ 	.word	0xfffffffc


//--------------------- .text._Z9maxReducePf      --------------------------
	.section	.text._Z9maxReducePf,"ax",@progbits
	.align	128
        .global         _Z9maxReducePf
        .type           _Z9maxReducePf,@function
        .size           _Z9maxReducePf,(.L_x_1 - _Z9maxReducePf)
        .other          _Z9maxReducePf,@"STO_CUDA_ENTRY STV_DEFAULT"
_Z9maxReducePf:
.text._Z9maxReducePf:
[----:B------:R-:W-:Y:S01]  /*0000*/  LDC R1, c[0x0][0x37c] ;  /* 0x0000df00ff017b82 */ /* 0x000fe20000000800 */
[----:B------:R-:W0:Y:S07]  /*0010*/  S2R R5, SR_TID.X ;  /* 0x0000000000057919 */ /* 0x000e2e0000002100 */
[----:B------:R-:W1:Y:S01]  /*0020*/  S2UR UR5, SR_CgaCtaId ;  /* 0x00000000000579c3 */ /* 0x000e620000008800 */
[----:B------:R-:W-:Y:S01]  /*0030*/  UMOV UR4, 0x400 ;  /* 0x0000040000047882 */ /* 0x000fe20000000000 */
[----:B------:R-:W2:Y:S06]  /*0040*/  LDCU.64 UR6, c[0x0][0x358] ;  /* 0x00006b00ff0677ac */ /* 0x000eac0008000a00 */
[----:B------:R-:W3:Y:S01]  /*0050*/  LDC.64 R2, c[0x0][0x380] ;  /* 0x0000e000ff027b82 */ /* 0x000ee20000000a00 */
[----:B-1----:R-:W-:Y:S01]  /*0060*/  ULEA UR4, UR5, UR4, 0x18 ;  /* 0x0000000405047291 */ /* 0x002fe2000f8ec0ff */
[C---:B0-----:R-:W-:Y:S01]  /*0070*/  ISETP.NE.AND P0, PT, R5.reuse, RZ, PT ;  /* 0x000000ff0500720c */ /* 0x041fe20003f05270 */
[----:B---3--:R-:W-:-:S12]  /*0080*/  IMAD.WIDE.U32 R2, R5, 0x4, R2 ;  /* 0x0000000405027825 */ /* 0x008fd800078e0002 */
[----:B------:R-:W-:Y:S01]  /*0090*/  @!P0 STS [UR4], RZ ;  /* 0x000000ffff008988 */ /* 0x000fe20008000804 */
[----:B------:R-:W-:Y:S06]  /*00a0*/  BAR.SYNC.DEFER_BLOCKING 0x0 ;  /* 0x0000000000007b1d */ /* 0x000fec0000010000 */
[----:B--2---:R-:W2:Y:S04]  /*00b0*/  LDG.E R2, desc[UR6][R2.64] ;  /* 0x0000000602027981 */ /* 0x004ea8000c1e1900 */
[----:B------:R-:W2:Y:S02]  /*00c0*/  LDS R5, [UR4] ;  /* 0x00000004ff057984 */ /* 0x000ea40008000800 */
[----:B--2---:R-:W-:-:S13]  /*00d0*/  FSETP.GEU.AND P1, PT, R5, R2, PT ;  /* 0x000000020500720b */ /* 0x004fda0003f2e000 */
[----:B------:R0:W-:Y:S01]  /*00e0*/  @!P1 STS [UR4], R2 ;  /* 0x00000002ff009988 */ /* 0x0001e20008000804 */
[----:B------:R-:W-:Y:S06]  /*00f0*/  BAR.SYNC.DEFER_BLOCKING 0x0 ;  /* 0x0000000000007b1d */ /* 0x000fec0000010000 */
[----:B------:R-:W-:Y:S05]  /*0100*/  @P0 EXIT ;  /* 0x000000000000094d */ /* 0x000fea0003800000 */
[----:B------:R-:W1:Y:S01]  /*0110*/  LDS R5, [UR4] ;  /* 0x00000004ff057984 */ /* 0x000e620008000800 */
[----:B0-----:R-:W1:Y:S03]  /*0120*/  LDC.64 R2, c[0x0][0x380] ;  /* 0x0000e000ff027b82 */ /* 0x001e660000000a00 */
[----:B-1----:R-:W-:Y:S01]  /*0130*/  STG.E desc[UR6][R2.64], R5 ;  /* 0x0000000502007986 */ /* 0x002fe2000c101906 */
[----:B------:R-:W-:Y:S05]  /*0140*/  EXIT ;  /* 0x000000000000794d */ /* 0x000fea0003800000 */
.L_x_0:
[----:B------:R-:W-:-:S00]  /*0150*/  BRA `(.L_x_0) ;  /* 0xfffffffc00fc7947 */ /* 0x000fc0000383ffff */
[----:B------:R-:W-:-:S00]  /*0160*/  NOP ;  /* 0x0000000000007918 */ /* 0x000fc00000000000 */
        /* <DEDUP_REMOVED lines=9> */
.L_x_1:


//--------------------- .nv.shared._Z9maxReducePf --------------------------
	.section	.nv.shared._Z9maxReducePf,"aw",@nobits
	.sectionflags	@""
	.align	4
.nv.shared._Z9maxReducePf:
	.zero		1028


//--------------------- .nv.shared.reserved.0     --------------------------
	.section	.nv.shared.reserved.0,"aw",@nobits
	.weak		__nv_reservedSMEM_offset_0_alias
	.size		__nv_reservedSMEM_offset_0_alias, 0, 64
	.other		__nv_reservedSMEM_offset_0_alias,@"STO_CUDA_RESERVED_SHARED STV_DEFAULT"
__nv_reservedSMEM_offset_0_alias:
	.zero		0
	.zero		64


//--------------------- .nv.constant0._Z9maxReducePf --------------------------
	.section	.nv.constant0._Z9maxReducePf,"a",@progbits
	.sectionflags	@""
	.align	4
.nv.constant0._Z9maxReducePf:
	.zero		904


//--------------------- SYMBOLS --------------------------

	.type		.nv.reservedSmem.offset0,@object
	.size		.nv.reservedSmem.offset0,0x4
	.type		.nv.reservedSmem.cap,@object
	.size		.nv.reservedSmem.cap,0x4
